	.headerflags	@"EF_CUDA_TEXMODE_UNIFIED EF_CUDA_64BIT_ADDRESS EF_CUDA_ACCELERATORS EF_CUDA_SM90 EF_CUDA_VIRTUAL_SM(EF_CUDA_SM90)"
	.elftype	@"ET_EXEC"


//--------------------- .nv.info                  --------------------------
	.section	.nv.info,"",@"SHT_CUDA_INFO"
	.align	4


	//----- nvinfo : EIATTR_REGCOUNT
	.align		4
        /*0000*/ 	.byte	0x04, 0x2f
        /*0002*/ 	.short	(.L_3 - .L_2)
	.align		4
.L_2:
        /*0004*/ 	.word	index@(triton_poi_fused__native_batch_norm_legit_no_training_convolution_sigmoid_19)
        /*0008*/ 	.word	0x00000013


	//----- nvinfo : EIATTR_MIN_STACK_SIZE
	.align		4
.L_3:
        /*000c*/ 	.byte	0x04, 0x12
        /*000e*/ 	.short	(.L_5 - .L_4)
	.align		4
.L_4:
        /*0010*/ 	.word	index@(triton_poi_fused__native_batch_norm_legit_no_training_convolution_sigmoid_19)
        /*0014*/ 	.word	0x00000000


	//----- nvinfo : EIATTR_FRAME_SIZE
	.align		4
.L_5:
        /*0018*/ 	.byte	0x04, 0x11
        /*001a*/ 	.short	(.L_7 - .L_6)
	.align		4
.L_6:
        /*001c*/ 	.word	index@(triton_poi_fused__native_batch_norm_legit_no_training_convolution_sigmoid_19)
        /*0020*/ 	.word	0x00000000


	//----- nvinfo : EIATTR_MIN_STACK_SIZE
	.align		4
.L_7:
        /*0024*/ 	.byte	0x04, 0x12
        /*0026*/ 	.short	(.L_9 - .L_8)
	.align		4
.L_8:
        /*0028*/ 	.word	index@(triton_poi_fused__native_batch_norm_legit_no_training_convolution_sigmoid_19)
        /*002c*/ 	.word	0x00000000
.L_9:


//--------------------- .nv.info.triton_poi_fused__native_batch_norm_legit_no_training_convolution_sigmoid_19 --------------------------
	.section	.nv.info.triton_poi_fused__native_batch_norm_legit_no_training_convolution_sigmoid_19,"",@"SHT_CUDA_INFO"
	.sectionflags	@""
	.align	4


	//----- nvinfo : EIATTR_CUDA_API_VERSION
	.align		4
        /*0000*/ 	.byte	0x04, 0x37
        /*0002*/ 	.short	(.L_11 - .L_10)
.L_10:
        /*0004*/ 	.word	0x0000007c


	//----- nvinfo : EIATTR_KPARAM_INFO
	.align		4
.L_11:
        /*0008*/ 	.byte	0x04, 0x17
        /*000a*/ 	.short	(.L_13 - .L_12)
.L_12:
        /*000c*/ 	.word	0x00000000
        /*0010*/ 	.short	0x0007
        /*0012*/ 	.short	0x0038
        /*0014*/ 	.byte	0x00, 0xf0, 0x11, 0x00


	//----- nvinfo : EIATTR_KPARAM_INFO
	.align		4
.L_13:
        /*0018*/ 	.byte	0x04, 0x17
        /*001a*/ 	.short	(.L_15 - .L_14)
.L_14:
        /*001c*/ 	.word	0x00000000
        /*0020*/ 	.short	0x0006
        /*0022*/ 	.short	0x0030
        /*0024*/ 	.byte	0x00, 0xf4, 0x21, 0x00


	//----- nvinfo : EIATTR_KPARAM_INFO
	.align		4
.L_15:
        /*0028*/ 	.byte	0x04, 0x17
        /*002a*/ 	.short	(.L_17 - .L_16)
.L_16:
        /*002c*/ 	.word	0x00000000
        /*0030*/ 	.short	0x0005
        /*0032*/ 	.short	0x0028
        /*0034*/ 	.byte	0x00, 0xf4, 0x21, 0x00


	//----- nvinfo : EIATTR_KPARAM_INFO
	.align		4
.L_17:
        /*0038*/ 	.byte	0x04, 0x17
        /*003a*/ 	.short	(.L_19 - .L_18)
.L_18:
        /*003c*/ 	.word	0x00000000
        /*0040*/ 	.short	0x0004
        /*0042*/ 	.short	0x0020
        /*0044*/ 	.byte	0x00, 0xf4, 0x21, 0x00


	//----- nvinfo : EIATTR_KPARAM_INFO
	.align		4
.L_19:
        /*0048*/ 	.byte	0x04, 0x17
        /*004a*/ 	.short	(.L_21 - .L_20)
.L_20:
        /*004c*/ 	.word	0x00000000
        /*0050*/ 	.short	0x0003
        /*0052*/ 	.short	0x0018
        /*0054*/ 	.byte	0x00, 0xf4, 0x21, 0x00


	//----- nvinfo : EIATTR_KPARAM_INFO
	.align		4
.L_21:
        /*0058*/ 	.byte	0x04, 0x17
        /*005a*/ 	.short	(.L_23 - .L_22)
.L_22:
        /*005c*/ 	.word	0x00000000
        /*0060*/ 	.short	0x0002
        /*0062*/ 	.short	0x0010
        /*0064*/ 	.byte	0x00, 0xf4, 0x21, 0x00


	//----- nvinfo : EIATTR_KPARAM_INFO
	.align		4
.L_23:
        /*0068*/ 	.byte	0x04, 0x17
        /*006a*/ 	.short	(.L_25 - .L_24)
.L_24:
        /*006c*/ 	.word	0x00000000
        /*0070*/ 	.short	0x0001
        /*0072*/ 	.short	0x0008
        /*0074*/ 	.byte	0x00, 0xf4, 0x21, 0x00


	//----- nvinfo : EIATTR_KPARAM_INFO
	.align		4
.L_25:
        /*0078*/ 	.byte	0x04, 0x17
        /*007a*/ 	.short	(.L_27 - .L_26)
.L_26:
        /*007c*/ 	.word	0x00000000
        /*0080*/ 	.short	0x0000
        /*0082*/ 	.short	0x0000
        /*0084*/ 	.byte	0x00, 0xf4, 0x21, 0x00


	//----- nvinfo : EIATTR_SPARSE_MMA_MASK
	.align		4
.L_27:
        /*0088*/ 	.byte	0x03, 0x50
        /*008a*/ 	.short	0x0000


	//----- nvinfo : EIATTR_MAXREG_COUNT
	.align		4
        /*008c*/ 	.byte	0x03, 0x1b
        /*008e*/ 	.short	0x00ff


	//----- nvinfo : EIATTR_EXIT_INSTR_OFFSETS
	.align		4
        /*0090*/ 	.byte	0x04, 0x1c
        /*0092*/ 	.short	(.L_29 - .L_28)


	//   ....[0]....
.L_28:
        /*0094*/ 	.word	0x00000440


	//   ....[1]....
        /*0098*/ 	.word	0x00000460


	//----- nvinfo : EIATTR_REQNTID
	.align		4
.L_29:
        /*009c*/ 	.byte	0x04, 0x10
        /*009e*/ 	.short	(.L_31 - .L_30)
.L_30:
        /*00a0*/ 	.word	0x00000080
        /*00a4*/ 	.word	0x00000001
        /*00a8*/ 	.word	0x00000001


	//----- nvinfo : EIATTR_CBANK_PARAM_SIZE
	.align		4
.L_31:
        /*00ac*/ 	.byte	0x03, 0x19
        /*00ae*/ 	.short	0x003c


	//----- nvinfo : EIATTR_PARAM_CBANK
	.align		4
        /*00b0*/ 	.byte	0x04, 0x0a
        /*00b2*/ 	.short	(.L_33 - .L_32)
	.align		4
.L_32:
        /*00b4*/ 	.word	index@(.nv.constant0.triton_poi_fused__native_batch_norm_legit_no_training_convolution_sigmoid_19)
        /*00b8*/ 	.short	0x0210
        /*00ba*/ 	.short	0x003c


	//----- nvinfo : EIATTR_SW_WAR
	.align		4
.L_33:
        /*00bc*/ 	.byte	0x04, 0x36
        /*00be*/ 	.short	(.L_35 - .L_34)
.L_34:
        /*00c0*/ 	.word	0x00000008
.L_35:


//--------------------- .nv.callgraph             --------------------------
	.section	.nv.callgraph,"",@"SHT_CUDA_CALLGRAPH"
	.align	4
	.sectionentsize	8
	.align		4
        /*0000*/ 	.word	0x00000000
	.align		4
        /*0004*/ 	.word	0xffffffff
	.align		4
        /*0008*/ 	.word	0x00000000
	.align		4
        /*000c*/ 	.word	0xfffffffe
	.align		4
        /*0010*/ 	.word	0x00000000
	.align		4
        /*0014*/ 	.word	0xfffffffd
	.align		4
        /*0018*/ 	.word	0x00000000
	.align		4
        /*001c*/ 	.word	0xfffffffc


//--------------------- .nv.constant4             --------------------------
	.section	.nv.constant4,"a",@progbits
	.align	8
	.align		8
.nv.constant4:
        /*0000*/ 	.dword	_$_str
	.align		8
        /*0008*/ 	.dword	_$_str_$_2


//--------------------- .text.triton_poi_fused__native_batch_norm_legit_no_training_convolution_sigmoid_19 --------------------------
	.section	.text.triton_poi_fused__native_batch_norm_legit_no_training_convolution_sigmoid_19,"ax",@progbits
	.align	128
        .global         triton_poi_fused__native_batch_norm_legit_no_training_convolution_sigmoid_19
        .type           triton_poi_fused__native_batch_norm_legit_no_training_convolution_sigmoid_19,@function
        .size           triton_poi_fused__native_batch_norm_legit_no_training_convolution_sigmoid_19,(.L_x_1 - triton_poi_fused__native_batch_norm_legit_no_training_convolution_sigmoid_19)
        .other          triton_poi_fused__native_batch_norm_legit_no_training_convolution_sigmoid_19,@"STO_CUDA_ENTRY STV_DEFAULT"
triton_poi_fused__native_batch_norm_legit_no_training_convolution_sigmoid_19:
.text.triton_poi_fused__native_batch_norm_legit_no_training_convolution_sigmoid_19:
[----:B------:R-:W0:Y:S08]  /*0000*/  LDC R1, c[0x0][0x28] ;  /* 0x00000a00ff017b82 */ /* 0x000e300000000800 */
[----:B------:R-:W1:Y:S01]  /*0010*/  LDC.64 R2, c[0x0][0x228] ;  /* 0x00008a00ff027b82 */ /* 0x000e620000000a00 */
[----:B------:R-:W2:Y:S01]  /*0020*/  S2R R0, SR_TID.X ;  /* 0x0000000000007919 */ /* 0x000ea20000002100 */
[----:B------:R-:W-:Y:S01]  /*0030*/  ULDC.64 UR4, c[0x0][0x208] ;  /* 0x0000820000047ab9 */ /* 0x000fe20000000a00 */
[----:B------:R-:W3:Y:S05]  /*0040*/  S2R R5, SR_CTAID.X ;  /* 0x0000000000057919 */ /* 0x000eea0000002500 */
[----:B------:R-:W4:Y:S01]  /*0050*/  LDC.64 R14, c[0x0][0x210] ;  /* 0x00008400ff0e7b82 */ /* 0x000f220000000a00 */
[----:B-1----:R4:W5:Y:S07]  /*0060*/  LDG.E R16, desc[UR4][R2.64] ;  /* 0x0000000402107981 */ /* 0x00296e000c1e1900 */
[----:B------:R-:W1:Y:S01]  /*0070*/  LDC.64 R6, c[0x0][0x218] ;  /* 0x00008600ff067b82 */ /* 0x000e620000000a00 */
[----:B--2---:R-:W-:-:S07]  /*0080*/  SHF.L.U32 R0, R0, 0x1, RZ ;  /* 0x0000000100007819 */ /* 0x004fce00000006ff */
[----:B------:R-:W2:Y:S01]  /*0090*/  LDC.64 R8, c[0x0][0x220] ;  /* 0x00008800ff087b82 */ /* 0x000ea20000000a00 */
[----:B------:R-:W-:-:S04]  /*00a0*/  LOP3.LUT R0, R0, 0xfe, RZ, 0xc0, !PT ;  /* 0x000000fe00007812 */ /* 0x000fc800078ec0ff */
[----:B---3--:R-:W-:-:S03]  /*00b0*/  LEA R0, R5, R0, 0x8 ;  /* 0x0000000005007211 */ /* 0x008fc600078e40ff */
[----:B------:R-:W3:Y:S01]  /*00c0*/  LDC.64 R10, c[0x0][0x230] ;  /* 0x00008c00ff0a7b82 */ /* 0x000ee20000000a00 */
[----:B------:R-:W-:Y:S02]  /*00d0*/  CS2R R4, SRZ ;  /* 0x0000000000047805 */ /* 0x000fe4000001ff00 */
[C---:B------:R-:W-:Y:S01]  /*00e0*/  ISETP.GE.AND P0, PT, R0.reuse, 0x400, PT ;  /* 0x000004000000780c */ /* 0x040fe20003f06270 */
[----:B----4-:R-:W-:Y:S01]  /*00f0*/  IMAD.WIDE R2, R0, 0x4, R14 ;  /* 0x0000000400027825 */ /* 0x010fe200078e020e */
[----:B-1----:R1:W4:Y:S03]  /*0100*/  LDG.E R7, desc[UR4][R6.64] ;  /* 0x0000000406077981 */ /* 0x002326000c1e1900 */
[----:B------:R-:W1:Y:S08]  /*0110*/  LDC.64 R12, c[0x0][0x238] ;  /* 0x00008e00ff0c7b82 */ /* 0x000e700000000a00 */
[----:B------:R-:W4:Y:S04]  /*0120*/  @!P0 LDG.E.64 R4, desc[UR4][R2.64] ;  /* 0x0000000402048981 */ /* 0x000f28000c1e1b00 */
[----:B--2---:R2:W4:Y:S04]  /*0130*/  LDG.E R8, desc[UR4][R8.64] ;  /* 0x0000000408087981 */ /* 0x004528000c1e1900 */
[----:B---3--:R-:W3:Y:S04]  /*0140*/  LDG.E R10, desc[UR4][R10.64] ;  /* 0x000000040a0a7981 */ /* 0x008ee8000c1e1900 */
[----:B01----:R-:W3:Y:S01]  /*0150*/  LDG.E R13, desc[UR4][R12.64] ;  /* 0x000000040c0d7981 */ /* 0x003ee2000c1e1900 */
[----:B------:R-:W-:Y:S01]  /*0160*/  HFMA2.MMA R6, -RZ, RZ, 1.625, 0 ;  /* 0x3e800000ff067435 */ /* 0x000fe200000001ff */
[----:B-----5:R-:W-:-:S04]  /*0170*/  FADD R16, R16, 9.9999997473787516356e-06 ;  /* 0x3727c5ac10107421 */ /* 0x020fc80000000000 */
[----:B------:R-:W0:Y:S02]  /*0180*/  MUFU.SQRT R14, R16 ;  /* 0x00000010000e7308 */ /* 0x000e240000002000 */
[C---:B0-----:R-:W-:Y:S02]  /*0190*/  FSETP.GT.AND P1, PT, R14.reuse, 8.50705917302346158658e+37, PT ;  /* 0x7e8000000e00780b */ /* 0x041fe40003f24000 */
[----:B------:R-:W-:-:S11]  /*01a0*/  FSETP.GEU.AND P2, PT, R14, 1.175494350822287508e-38, PT ;  /* 0x008000000e00780b */ /* 0x000fd60003f4e000 */
[----:B------:R-:W-:-:S04]  /*01b0*/  @P1 FMUL R14, R14, 0.25 ;  /* 0x3e8000000e0e1820 */ /* 0x000fc80000400000 */
[----:B------:R-:W-:-:S06]  /*01c0*/  @!P2 FMUL R14, R14, 16777216 ;  /* 0x4b8000000e0ea820 */ /* 0x000fcc0000400000 */
[----:B------:R-:W0:Y:S01]  /*01d0*/  MUFU.RCP R14, R14 ;  /* 0x0000000e000e7308 */ /* 0x000e220000001000 */
[----:B--2---:R-:W-:Y:S01]  /*01e0*/  FSEL R9, R6, 1, P1 ;  /* 0x3f80000006097808 */ /* 0x004fe20000800000 */
[C---:B----4-:R-:W-:Y:S01]  /*01f0*/  FADD R4, R7.reuse, R4 ;  /* 0x0000000407047221 */ /* 0x050fe20000000000 */
[----:B------:R-:W-:-:S03]  /*0200*/  FADD R5, R7, R5 ;  /* 0x0000000507057221 */ /* 0x000fc60000000000 */
[----:B------:R-:W-:Y:S01]  /*0210*/  @!P2 FMUL R9, R9, 16777216 ;  /* 0x4b8000000909a820 */ /* 0x000fe20000400000 */
[C---:B------:R-:W-:Y:S01]  /*0220*/  FADD R7, -R8.reuse, R4 ;  /* 0x0000000408077221 */ /* 0x040fe20000000100 */
[----:B------:R-:W-:Y:S02]  /*0230*/  FADD R8, -R8, R5 ;  /* 0x0000000508087221 */ /* 0x000fe40000000100 */
[----:B0-----:R-:W-:-:S04]  /*0240*/  FMUL R9, R14, R9 ;  /* 0x000000090e097220 */ /* 0x001fc80000400000 */
[-C--:B------:R-:W-:Y:S01]  /*0250*/  FMUL R7, R7, R9.reuse ;  /* 0x0000000907077220 */ /* 0x080fe20000400000 */
[----:B------:R-:W-:-:S03]  /*0260*/  FMUL R8, R8, R9 ;  /* 0x0000000908087220 */ /* 0x000fc60000400000 */
[C-C-:B---3--:R-:W-:Y:S01]  /*0270*/  FFMA R7, R10.reuse, R7, R13.reuse ;  /* 0x000000070a077223 */ /* 0x148fe2000000000d */
[----:B------:R-:W-:-:S03]  /*0280*/  FFMA R8, R10, R8, R13 ;  /* 0x000000080a087223 */ /* 0x000fc6000000000d */
[----:B------:R-:W-:Y:S01]  /*0290*/  FADD R7, RZ, -R7 ;  /* 0x80000007ff077221 */ /* 0x000fe20000000000 */
[----:B------:R-:W-:-:S03]  /*02a0*/  FADD R8, RZ, -R8 ;  /* 0x80000008ff087221 */ /* 0x000fc60000000000 */
[----:B------:R-:W-:Y:S01]  /*02b0*/  FMUL R7, R7, 1.4426950216293334961 ;  /* 0x3fb8aa3b07077820 */ /* 0x000fe20000400000 */
[----:B------:R-:W-:-:S04]  /*02c0*/  FMUL R10, R8, 1.4426950216293334961 ;  /* 0x3fb8aa3b080a7820 */ /* 0x000fc80000400000 */
[----:B------:R-:W-:Y:S02]  /*02d0*/  FSETP.GEU.AND P1, PT, R7, -126, PT ;  /* 0xc2fc00000700780b */ /* 0x000fe40003f2e000 */
[----:B------:R-:W-:-:S11]  /*02e0*/  FSETP.GEU.AND P2, PT, R10, -126, PT ;  /* 0xc2fc00000a00780b */ /* 0x000fd60003f4e000 */
[----:B------:R-:W-:Y:S02]  /*02f0*/  @!P1 FMUL R7, R7, 0.5 ;  /* 0x3f00000007079820 */ /* 0x000fe40000400000 */
[----:B------:R-:W-:Y:S02]  /*0300*/  @!P2 FMUL R10, R10, 0.5 ;  /* 0x3f0000000a0aa820 */ /* 0x000fe40000400000 */
[----:B------:R-:W0:Y:S08]  /*0310*/  MUFU.EX2 R8, R7 ;  /* 0x0000000700087308 */ /* 0x000e300000000800 */
[----:B------:R-:W1:Y:S01]  /*0320*/  MUFU.EX2 R9, R10 ;  /* 0x0000000a00097308 */ /* 0x000e620000000800 */
[----:B0-----:R-:W-:-:S04]  /*0330*/  @!P1 FMUL R8, R8, R8 ;  /* 0x0000000808089220 */ /* 0x001fc80000400000 */
[----:B------:R-:W-:Y:S01]  /*0340*/  FADD R11, R8, 1 ;  /* 0x3f800000080b7421 */ /* 0x000fe20000000000 */
[----:B-1----:R-:W-:-:S04]  /*0350*/  @!P2 FMUL R9, R9, R9 ;  /* 0x000000090909a220 */ /* 0x002fc80000400000 */
[----:B------:R-:W-:Y:S01]  /*0360*/  FADD R12, R9, 1 ;  /* 0x3f800000090c7421 */ /* 0x000fe20000000000 */
[----:B------:R-:W-:Y:S01]  /*0370*/  FSETP.GT.AND P1, PT, R11, 8.50705917302346158658e+37, PT ;  /* 0x7e8000000b00780b */ /* 0x000fe20003f24000 */
[----:B------:R-:W0:Y:S03]  /*0380*/  LDC.64 R8, c[0x0][0x240] ;  /* 0x00009000ff087b82 */ /* 0x000e260000000a00 */
[----:B------:R-:W-:-:S09]  /*0390*/  FSETP.GT.AND P2, PT, R12, 8.50705917302346158658e+37, PT ;  /* 0x7e8000000c00780b */ /* 0x000fd20003f44000 */
[----:B------:R-:W-:-:S04]  /*03a0*/  @P1 FMUL R11, R11, 0.25 ;  /* 0x3e8000000b0b1820 */ /* 0x000fc80000400000 */
[----:B------:R-:W-:Y:S02]  /*03b0*/  @P2 FMUL R12, R12, 0.25 ;  /* 0x3e8000000c0c2820 */ /* 0x000fe40000400000 */
[----:B------:R-:W1:Y:S08]  /*03c0*/  MUFU.RCP R11, R11 ;  /* 0x0000000b000b7308 */ /* 0x000e700000001000 */
[----:B------:R-:W2:Y:S01]  /*03d0*/  MUFU.RCP R12, R12 ;  /* 0x0000000c000c7308 */ /* 0x000ea20000001000 */
[----:B------:R-:W-:-:S02]  /*03e0*/  FSEL R10, R6, 1, P1 ;  /* 0x3f800000060a7808 */ /* 0x000fc40000800000 */
[----:B------:R-:W-:Y:S01]  /*03f0*/  FSEL R13, R6, 1, P2 ;  /* 0x3f800000060d7808 */ /* 0x000fe20001000000 */
[----:B------:R3:W-:Y:S01]  /*0400*/  @!P0 STG.E.64 desc[UR4][R2.64], R4 ;  /* 0x0000000402008986 */ /* 0x0007e2000c101b04 */
[----:B0-----:R-:W-:-:S04]  /*0410*/  IMAD.WIDE R6, R0, 0x4, R8 ;  /* 0x0000000400067825 */ /* 0x001fc800078e0208 */
[----:B-1----:R-:W-:Y:S01]  /*0420*/  FMUL R8, R11, R10 ;  /* 0x0000000a0b087220 */ /* 0x002fe20000400000 */
[----:B--2---:R-:W-:Y:S01]  /*0430*/  FMUL R9, R12, R13 ;  /* 0x0000000d0c097220 */ /* 0x004fe20000400000 */
[----:B------:R-:W-:Y:S06]  /*0440*/  @P0 EXIT ;  /* 0x000000000000094d */ /* 0x000fec0003800000 */
[----:B------:R-:W-:Y:S01]  /*0450*/  STG.E.64 desc[UR4][R6.64], R8 ;  /* 0x0000000806007986 */ /* 0x000fe2000c101b04 */
[----:B------:R-:W-:Y:S05]  /*0460*/  EXIT ;  /* 0x000000000000794d */ /* 0x000fea0003800000 */
.L_x_0:
[----:B------:R-:W-:-:S00]  /*0470*/  BRA `(.L_x_0) ;  /* 0xfffffffc00fc7947 */ /* 0x000fc0000383ffff */
[----:B------:R-:W-:-:S00]  /*0480*/  NOP ;  /* 0x0000000000007918 */ /* 0x000fc00000000000 */
[----:B------:R-:W-:-:S00]  /*0490*/  NOP ;  /* 0x0000000000007918 */ /* 0x000fc00000000000 */
[----:B------:R-:W-:-:S00]  /*04a0*/  NOP ;  /* 0x0000000000007918 */ /* 0x000fc00000000000 */
[----:B------:R-:W-:-:S00]  /*04b0*/  NOP ;  /* 0x0000000000007918 */ /* 0x000fc00000000000 */
[----:B------:R-:W-:-:S00]  /*04c0*/  NOP ;  /* 0x0000000000007918 */ /* 0x000fc00000000000 */
[----:B------:R-:W-:-:S00]  /*04d0*/  NOP ;  /* 0x0000000000007918 */ /* 0x000fc00000000000 */
[----:B------:R-:W-:-:S00]  /*04e0*/  NOP ;  /* 0x0000000000007918 */ /* 0x000fc00000000000 */
[----:B------:R-:W-:-:S00]  /*04f0*/  NOP ;  /* 0x0000000000007918 */ /* 0x000fc00000000000 */
.L_x_1:


//--------------------- .nv.global.init           --------------------------
	.section	.nv.global.init,"aw",@progbits
.nv.global.init:
	.type		_$_str,@object
	.size		_$_str,(_$_str_$_2 - _$_str)
_$_str:
        /*0000*/ 	.byte	0x5f, 0x5f, 0x43, 0x55, 0x44, 0x41, 0x5f, 0x46, 0x54, 0x5a, 0x00
	.type		_$_str_$_2,@object
	.size		_$_str_$_2,(.L_1 - _$_str_$_2)
_$_str_$_2:
        /*000b*/ 	.byte	0x5f, 0x5f, 0x43, 0x55, 0x44, 0x41, 0x5f, 0x50, 0x52, 0x45, 0x43, 0x5f, 0x53, 0x51, 0x52, 0x54
        /*001b*/ 	.byte	0x00
.L_1:


//--------------------- .nv.constant0.triton_poi_fused__native_batch_norm_legit_no_training_convolution_sigmoid_19 --------------------------
	.section	.nv.constant0.triton_poi_fused__native_batch_norm_legit_no_training_convolution_sigmoid_19,"a",@progbits
	.sectionflags	@""
	.align	4
.nv.constant0.triton_poi_fused__native_batch_norm_legit_no_training_convolution_sigmoid_19:
	.zero		588
